//
// Generated by NVIDIA NVVM Compiler
//
// Compiler Build ID: CL-36424714
// Cuda compilation tools, release 13.0, V13.0.88
// Based on NVVM 20.0.0
//

.version 9.0
.target sm_100
.address_size 64

	// .globl	regiondecode

.visible .entry regiondecode(
	.param .u64 .ptr .align 1 regiondecode_param_0,
	.param .u64 .ptr .align 1 regiondecode_param_1,
	.param .u64 .ptr .align 1 regiondecode_param_2,
	.param .u32 regiondecode_param_3
)
{
	.reg .pred 	%p<2>;
	.reg .b16 	%rs<2>;
	.reg .b32 	%r<10>;
	.reg .b32 	%f<2>;
	.reg .b64 	%rd<13>;

	ld.param.u64 	%rd1, [regiondecode_param_0];
	ld.param.u64 	%rd2, [regiondecode_param_1];
	ld.param.u64 	%rd3, [regiondecode_param_2];
	ld.param.u32 	%r2, [regiondecode_param_3];
	mov.u32 	%r3, %ctaid.y;
	mov.u32 	%r4, %nctaid.x;
	mov.u32 	%r5, %ctaid.x;
	mad.lo.s32 	%r6, %r3, %r4, %r5;
	mov.u32 	%r7, %ntid.x;
	mov.u32 	%r8, %tid.x;
	mad.lo.s32 	%r1, %r6, %r7, %r8;
	setp.ge.s32 	%p1, %r1, %r2;
	@%p1 bra 	$L__BB0_2;
	cvta.to.global.u64 	%rd4, %rd3;
	cvta.to.global.u64 	%rd5, %rd2;
	cvta.to.global.u64 	%rd6, %rd1;
	cvt.s64.s32 	%rd7, %r1;
	add.s64 	%rd8, %rd4, %rd7;
	ld.global.nc.u8 	%rs1, [%rd8];
	cvt.s32.s8 	%r9, %rs1;
	mul.wide.s32 	%rd9, %r9, 4;
	add.s64 	%rd10, %rd5, %rd9;
	ld.global.nc.f32 	%f1, [%rd10];
	mul.wide.s32 	%rd11, %r1, 4;
	add.s64 	%rd12, %rd6, %rd11;
	st.global.f32 	[%rd12], %f1;
$L__BB0_2:
	ret;

}


// ===== COMPILED SASS (sm_100) =====

	.target	sm_100

	.elftype	@"ET_EXEC"


//--------------------- .note.nv.tkinfo           --------------------------
	.section	.note.nv.tkinfo,"",@"SHT_NOTE"
	.sectionflags	@"SHF_NOTE_NV_TKINFO"
	.tkinfo
        /*0018*/ 	.word	0x00000002
        /*0030*/ 	.string	""
        /*0030*/ 	.string	"ptxas"
        /*0030*/ 	.string	"Cuda compilation tools, release 13.0, V13.0.88"
        /*0030*/ 	.string	"Build cuda_13.0.r13.0/compiler.36424714_0"
        /*0030*/ 	.string	"-arch sm_100 -m 64 "



//--------------------- .note.nv.cuinfo           --------------------------
	.section	.note.nv.cuinfo,"",@"SHT_NOTE"
	.sectionflags	@"SHF_NOTE_NV_CUINFO"
        /*0018*/ 	.short	0x0002
        /*001a*/ 	.short	0x0064
        /*001c*/ 	.short	0x0082
	.zero		2


//--------------------- .nv.info                  --------------------------
	.section	.nv.info,"",@"SHT_CUDA_INFO"
	.align	4


	//----- nvinfo : EIATTR_REGCOUNT
	.align		4
        /*0000*/ 	.byte	0x04, 0x2f
        /*0002*/ 	.short	(.L_1 - .L_0)
	.align		4
.L_0:
        /*0004*/ 	.word	index@(regiondecode)
        /*0008*/ 	.word	0x0000000c


	//----- nvinfo : EIATTR_FRAME_SIZE
	.align		4
.L_1:
        /*000c*/ 	.byte	0x04, 0x11
        /*000e*/ 	.short	(.L_3 - .L_2)
	.align		4
.L_2:
        /*0010*/ 	.word	index@(regiondecode)
        /*0014*/ 	.word	0x00000000


	//----- nvinfo : EIATTR_MIN_STACK_SIZE
	.align		4
.L_3:
        /*0018*/ 	.byte	0x04, 0x12
        /*001a*/ 	.short	(.L_5 - .L_4)
	.align		4
.L_4:
        /*001c*/ 	.word	index@(regiondecode)
        /*0020*/ 	.word	0x00000000
.L_5:


//--------------------- .nv.compat                --------------------------
	.section	.nv.compat,"",@"SHT_CUDA_COMPAT_INFO"
	.align	4
        /*0000*/ 	.byte	0x02, 0x09, 0x00, 0x00, 0x02, 0x02, 0x01, 0x00, 0x02, 0x05, 0x05, 0x00, 0x03, 0x07, 0x01, 0x01
        /*0010*/ 	.byte	0x02, 0x03, 0x00, 0x00, 0x02, 0x06, 0x01, 0x00, 0x04, 0x0b, 0x08, 0x00, 0x09, 0x00, 0x00, 0x00
        /*0020*/ 	.byte	0x00, 0x00, 0x00, 0x00


//--------------------- .nv.info.regiondecode     --------------------------
	.section	.nv.info.regiondecode,"",@"SHT_CUDA_INFO"
	.sectionflags	@""
	.align	4


	//----- nvinfo : EIATTR_CUDA_API_VERSION
	.align		4
        /*0000*/ 	.byte	0x04, 0x37
        /*0002*/ 	.short	(.L_7 - .L_6)
.L_6:
        /*0004*/ 	.word	0x00000082


	//----- nvinfo : EIATTR_KPARAM_INFO
	.align		4
.L_7:
        /*0008*/ 	.byte	0x04, 0x17
        /*000a*/ 	.short	(.L_9 - .L_8)
.L_8:
        /*000c*/ 	.word	0x00000000
        /*0010*/ 	.short	0x0003
        /*0012*/ 	.short	0x0018
        /*0014*/ 	.byte	0x00, 0xf0, 0x11, 0x00


	//----- nvinfo : EIATTR_KPARAM_INFO
	.align		4
.L_9:
        /*0018*/ 	.byte	0x04, 0x17
        /*001a*/ 	.short	(.L_11 - .L_10)
.L_10:
        /*001c*/ 	.word	0x00000000
        /*0020*/ 	.short	0x0002
        /*0022*/ 	.short	0x0010
        /*0024*/ 	.byte	0x00, 0xf5, 0x21, 0x00


	//----- nvinfo : EIATTR_KPARAM_INFO
	.align		4
.L_11:
        /*0028*/ 	.byte	0x04, 0x17
        /*002a*/ 	.short	(.L_13 - .L_12)
.L_12:
        /*002c*/ 	.word	0x00000000
        /*0030*/ 	.short	0x0001
        /*0032*/ 	.short	0x0008
        /*0034*/ 	.byte	0x00, 0xf5, 0x21, 0x00


	//----- nvinfo : EIATTR_KPARAM_INFO
	.align		4
.L_13:
        /*0038*/ 	.byte	0x04, 0x17
        /*003a*/ 	.short	(.L_15 - .L_14)
.L_14:
        /*003c*/ 	.word	0x00000000
        /*0040*/ 	.short	0x0000
        /*0042*/ 	.short	0x0000
        /*0044*/ 	.byte	0x00, 0xf5, 0x21, 0x00


	//----- nvinfo : EIATTR_SPARSE_MMA_MASK
	.align		4
.L_15:
        /*0048*/ 	.byte	0x03, 0x50
        /*004a*/ 	.short	0x0000


	//----- nvinfo : EIATTR_MAXREG_COUNT
	.align		4
        /*004c*/ 	.byte	0x03, 0x1b
        /*004e*/ 	.short	0x00ff


	//----- nvinfo : EIATTR_MERCURY_ISA_VERSION
	.align		4
        /*0050*/ 	.byte	0x03, 0x5f
        /*0052*/ 	.short	0x0101


	//----- nvinfo : EIATTR_VRC_CTA_INIT_COUNT
	.align		4
        /*0054*/ 	.byte	0x02, 0x4a
	.zero		1
	.zero		1


	//----- nvinfo : EIATTR_EXIT_INSTR_OFFSETS
	.align		4
        /*0058*/ 	.byte	0x04, 0x1c
        /*005a*/ 	.short	(.L_17 - .L_16)


	//   ....[0]....
.L_16:
        /*005c*/ 	.word	0x000000a0


	//   ....[1]....
        /*0060*/ 	.word	0x00000170


	//----- nvinfo : EIATTR_CBANK_PARAM_SIZE
	.align		4
.L_17:
        /*0064*/ 	.byte	0x03, 0x19
        /*0066*/ 	.short	0x001c


	//----- nvinfo : EIATTR_PARAM_CBANK
	.align		4
        /*0068*/ 	.byte	0x04, 0x0a
        /*006a*/ 	.short	(.L_19 - .L_18)
	.align		4
.L_18:
        /*006c*/ 	.word	index@(.nv.constant0.regiondecode)
        /*0070*/ 	.short	0x0380
        /*0072*/ 	.short	0x001c


	//----- nvinfo : EIATTR_SW_WAR
	.align		4
.L_19:
        /*0074*/ 	.byte	0x04, 0x36
        /*0076*/ 	.short	(.L_21 - .L_20)
.L_20:
        /*0078*/ 	.word	0x00000008
.L_21:


//--------------------- .nv.callgraph             --------------------------
	.section	.nv.callgraph,"",@"SHT_CUDA_CALLGRAPH"
	.align	4
	.sectionentsize	8
	.align		4
        /*0000*/ 	.word	0x00000000
	.align		4
        /*0004*/ 	.word	0xffffffff
	.align		4
        /*0008*/ 	.word	0x00000000
	.align		4
        /*000c*/ 	.word	0xfffffffe
	.align		4
        /*0010*/ 	.word	0x00000000
	.align		4
        /*0014*/ 	.word	0xfffffffd
	.align		4
        /*0018*/ 	.word	0x00000000
	.align		4
        /*001c*/ 	.word	0xfffffffc


//--------------------- .text.regiondecode        --------------------------
	.section	.text.regiondecode,"ax",@progbits
	.align	128
        .global         regiondecode
        .type           regiondecode,@function
        .size           regiondecode,(.L_x_1 - regiondecode)
        .other          regiondecode,@"STO_CUDA_ENTRY STV_DEFAULT"
regiondecode:
.text.regiondecode:
[----:B------:R-:W-:Y:S01]  /*0000*/  LDC R1, c[0x0][0x37c] ;  /* 0x0000df00ff017b82 */ /* 0x000fe20000000800 */
[----:B------:R-:W0:Y:S07]  /*0010*/  S2R R0, SR_TID.X ;  /* 0x0000000000007919 */ /* 0x000e2e0000002100 */
[----:B------:R-:W-:Y:S01]  /*0020*/  S2UR UR4, SR_CTAID.Y ;  /* 0x00000000000479c3 */ /* 0x000fe20000002600 */
[----:B------:R-:W1:Y:S01]  /*0030*/  LDCU UR5, c[0x0][0x370] ;  /* 0x00006e00ff0577ac */ /* 0x000e620008000800 */
[----:B------:R-:W2:Y:S06]  /*0040*/  LDCU UR7, c[0x0][0x398] ;  /* 0x00007300ff0777ac */ /* 0x000eac0008000800 */
[----:B------:R-:W1:Y:S08]  /*0050*/  S2UR UR6, SR_CTAID.X ;  /* 0x00000000000679c3 */ /* 0x000e700000002500 */
[----:B------:R-:W0:Y:S01]  /*0060*/  LDC R9, c[0x0][0x360] ;  /* 0x0000d800ff097b82 */ /* 0x000e220000000800 */
[----:B-1----:R-:W-:-:S06]  /*0070*/  UIMAD UR4, UR4, UR5, UR6 ;  /* 0x00000005040472a4 */ /* 0x002fcc000f8e0206 */
[----:B0-----:R-:W-:-:S05]  /*0080*/  IMAD R9, R9, UR4, R0 ;  /* 0x0000000409097c24 */ /* 0x001fca000f8e0200 */
[----:B--2---:R-:W-:-:S13]  /*0090*/  ISETP.GE.AND P0, PT, R9, UR7, PT ;  /* 0x0000000709007c0c */ /* 0x004fda000bf06270 */
[----:B------:R-:W-:Y:S05]  /*00a0*/  @P0 EXIT ;  /* 0x000000000000094d */ /* 0x000fea0003800000 */
[----:B------:R-:W0:Y:S01]  /*00b0*/  LDCU.64 UR6, c[0x0][0x390] ;  /* 0x00007200ff0677ac */ /* 0x000e220008000a00 */
[----:B------:R-:W1:Y:S01]  /*00c0*/  LDC.64 R2, c[0x0][0x388] ;  /* 0x0000e200ff027b82 */ /* 0x000e620000000a00 */
[----:B------:R-:W2:Y:S01]  /*00d0*/  LDCU.64 UR4, c[0x0][0x358] ;  /* 0x00006b00ff0477ac */ /* 0x000ea20008000a00 */
[----:B0-----:R-:W-:-:S04]  /*00e0*/  IADD3 R6, P0, PT, R9, UR6, RZ ;  /* 0x0000000609067c10 */ /* 0x001fc8000ff1e0ff */
[----:B------:R-:W-:-:S05]  /*00f0*/  LEA.HI.X.SX32 R7, R9, UR7, 0x1, P0 ;  /* 0x0000000709077c11 */ /* 0x000fca00080f0eff */
[----:B--2---:R-:W2:Y:S02]  /*0100*/  LDG.E.U8.CONSTANT R6, desc[UR4][R6.64] ;  /* 0x0000000406067981 */ /* 0x004ea4000c1e9100 */
[----:B--2---:R-:W-:-:S05]  /*0110*/  PRMT R5, R6, 0x8880, RZ ;  /* 0x0000888006057816 */ /* 0x004fca00000000ff */
[----:B-1----:R-:W-:Y:S02]  /*0120*/  IMAD.WIDE R2, R5, 0x4, R2 ;  /* 0x0000000405027825 */ /* 0x002fe400078e0202 */
[----:B------:R-:W0:Y:S04]  /*0130*/  LDC.64 R4, c[0x0][0x380] ;  /* 0x0000e000ff047b82 */ /* 0x000e280000000a00 */
[----:B------:R-:W2:Y:S01]  /*0140*/  LDG.E.CONSTANT R3, desc[UR4][R2.64] ;  /* 0x0000000402037981 */ /* 0x000ea2000c1e9900 */
[----:B0-----:R-:W-:-:S05]  /*0150*/  IMAD.WIDE R4, R9, 0x4, R4 ;  /* 0x0000000409047825 */ /* 0x001fca00078e0204 */
[----:B--2---:R-:W-:Y:S01]  /*0160*/  STG.E desc[UR4][R4.64], R3 ;  /* 0x0000000304007986 */ /* 0x004fe2000c101904 */
[----:B------:R-:W-:Y:S05]  /*0170*/  EXIT ;  /* 0x000000000000794d */ /* 0x000fea0003800000 */
.L_x_0:
[----:B------:R-:W-:-:S00]  /*0180*/  BRA `(.L_x_0) ;  /* 0xfffffffc00fc7947 */ /* 0x000fc0000383ffff */
[----:B------:R-:W-:-:S00]  /*0190*/  NOP ;  /* 0x0000000000007918 */ /* 0x000fc00000000000 */
        /* <DEDUP_REMOVED lines=14> */
.L_x_1:


//--------------------- .nv.shared.reserved.0     --------------------------
	.section	.nv.shared.reserved.0,"aw",@nobits
	.weak		__nv_reservedSMEM_offset_0_alias
	.size		__nv_reservedSMEM_offset_0_alias, 0, 64
	.other		__nv_reservedSMEM_offset_0_alias,@"STO_CUDA_RESERVED_SHARED STV_DEFAULT"
__nv_reservedSMEM_offset_0_alias:
	.zero		0
	.zero		64


//--------------------- .nv.constant0.regiondecode --------------------------
	.section	.nv.constant0.regiondecode,"a",@progbits
	.sectionflags	@""
	.align	4
.nv.constant0.regiondecode:
	.zero		924


//--------------------- SYMBOLS --------------------------

	.type		.nv.reservedSmem.offset0,@object
	.size		.nv.reservedSmem.offset0,0x4
